//
// Generated by NVIDIA NVVM Compiler
//
// Compiler Build ID: CL-36424714
// Cuda compilation tools, release 13.0, V13.0.88
// Based on NVVM 20.0.0
//

.version 9.0
.target sm_100
.address_size 64

	// .globl	_Z24exclusive_scan_blockwiseiPiPKiS_
.extern .shared .align 16 .b8 temp[];

.visible .entry _Z24exclusive_scan_blockwiseiPiPKiS_(
	.param .u32 _Z24exclusive_scan_blockwiseiPiPKiS__param_0,
	.param .u64 .ptr .align 1 _Z24exclusive_scan_blockwiseiPiPKiS__param_1,
	.param .u64 .ptr .align 1 _Z24exclusive_scan_blockwiseiPiPKiS__param_2,
	.param .u64 .ptr .align 1 _Z24exclusive_scan_blockwiseiPiPKiS__param_3
)
{
	.reg .pred 	%p<6>;
	.reg .b32 	%r<79>;
	.reg .b64 	%rd<17>;

	ld.param.u64 	%rd1, [_Z24exclusive_scan_blockwiseiPiPKiS__param_1];
	ld.param.u64 	%rd3, [_Z24exclusive_scan_blockwiseiPiPKiS__param_2];
	ld.param.u64 	%rd2, [_Z24exclusive_scan_blockwiseiPiPKiS__param_3];
	cvta.to.global.u64 	%rd4, %rd3;
	mov.u32 	%r75, %ntid.x;
	shl.b32 	%r2, %r75, 1;
	mov.u32 	%r3, %tid.x;
	add.s32 	%r19, %r3, %r75;
	shr.u32 	%r20, %r3, 5;
	shr.u32 	%r21, %r19, 5;
	mov.u32 	%r4, %ctaid.x;
	mad.lo.s32 	%r5, %r2, %r4, %r3;
	mul.wide.u32 	%rd5, %r5, 4;
	add.s64 	%rd6, %rd4, %rd5;
	ld.global.u32 	%r22, [%rd6];
	add.s32 	%r23, %r20, %r3;
	shl.b32 	%r24, %r23, 2;
	mov.u32 	%r25, temp;
	add.s32 	%r6, %r25, %r24;
	st.shared.u32 	[%r6], %r22;
	add.s32 	%r7, %r5, %r75;
	mul.wide.u32 	%rd7, %r7, 4;
	add.s64 	%rd8, %rd4, %rd7;
	ld.global.u32 	%r26, [%rd8];
	add.s32 	%r27, %r21, %r19;
	shl.b32 	%r28, %r27, 2;
	add.s32 	%r8, %r25, %r28;
	st.shared.u32 	[%r8], %r26;
	shl.b32 	%r29, %r3, 1;
	or.b32  	%r9, %r29, 1;
	mov.b32 	%r78, 1;
$L__BB0_1:
	bar.sync 	0;
	setp.ge.u32 	%p1, %r3, %r75;
	@%p1 bra 	$L__BB0_3;
	mul.lo.s32 	%r30, %r78, %r9;
	add.s32 	%r31, %r30, -1;
	add.s32 	%r32, %r30, %r78;
	add.s32 	%r33, %r31, %r78;
	shr.s32 	%r34, %r31, 5;
	add.s32 	%r35, %r34, %r30;
	shr.s32 	%r36, %r33, 5;
	add.s32 	%r37, %r36, %r32;
	shl.b32 	%r38, %r35, 2;
	add.s32 	%r40, %r25, %r38;
	ld.shared.u32 	%r41, [%r40+-4];
	shl.b32 	%r42, %r37, 2;
	add.s32 	%r43, %r25, %r42;
	ld.shared.u32 	%r44, [%r43+-4];
	add.s32 	%r45, %r44, %r41;
	st.shared.u32 	[%r43+-4], %r45;
$L__BB0_3:
	shl.b32 	%r78, %r78, 1;
	shr.u32 	%r13, %r75, 1;
	setp.gt.u32 	%p2, %r75, 1;
	mov.u32 	%r75, %r13;
	@%p2 bra 	$L__BB0_1;
	bar.sync 	0;
	setp.ne.s32 	%p3, %r3, 0;
	@%p3 bra 	$L__BB0_6;
	add.s32 	%r46, %r2, -1;
	shr.u32 	%r47, %r46, 5;
	add.s32 	%r48, %r47, %r2;
	shl.b32 	%r49, %r48, 2;
	add.s32 	%r51, %r25, %r49;
	ld.shared.u32 	%r52, [%r51+-4];
	cvta.to.global.u64 	%rd9, %rd2;
	mul.wide.u32 	%rd10, %r4, 4;
	add.s64 	%rd11, %rd9, %rd10;
	st.global.u32 	[%rd11], %r52;
	mov.b32 	%r53, 0;
	st.shared.u32 	[%r51+-4], %r53;
$L__BB0_6:
	bar.sync 	0;
	mov.b32 	%r77, 1;
$L__BB0_7:
	shr.u32 	%r55, %r78, 31;
	add.s32 	%r56, %r78, %r55;
	shr.s32 	%r78, %r56, 1;
	bar.sync 	0;
	setp.ge.u32 	%p4, %r3, %r77;
	@%p4 bra 	$L__BB0_9;
	mul.lo.s32 	%r57, %r78, %r9;
	add.s32 	%r58, %r57, -1;
	add.s32 	%r59, %r57, %r78;
	add.s32 	%r60, %r58, %r78;
	shr.s32 	%r61, %r58, 5;
	add.s32 	%r62, %r61, %r57;
	shr.s32 	%r63, %r60, 5;
	add.s32 	%r64, %r63, %r59;
	shl.b32 	%r65, %r62, 2;
	add.s32 	%r67, %r25, %r65;
	ld.shared.u32 	%r68, [%r67+-4];
	shl.b32 	%r69, %r64, 2;
	add.s32 	%r70, %r25, %r69;
	ld.shared.u32 	%r71, [%r70+-4];
	st.shared.u32 	[%r67+-4], %r71;
	add.s32 	%r72, %r71, %r68;
	st.shared.u32 	[%r70+-4], %r72;
$L__BB0_9:
	shl.b32 	%r77, %r77, 1;
	setp.lt.u32 	%p5, %r77, %r2;
	@%p5 bra 	$L__BB0_7;
	cvta.to.global.u64 	%rd12, %rd1;
	bar.sync 	0;
	ld.shared.u32 	%r73, [%r6];
	add.s64 	%rd14, %rd12, %rd5;
	st.global.u32 	[%rd14], %r73;
	ld.shared.u32 	%r74, [%r8];
	add.s64 	%rd16, %rd12, %rd7;
	st.global.u32 	[%rd16], %r74;
	ret;

}
	// .globl	_Z17increment_indicesiPiS_
.visible .entry _Z17increment_indicesiPiS_(
	.param .u32 _Z17increment_indicesiPiS__param_0,
	.param .u64 .ptr .align 1 _Z17increment_indicesiPiS__param_1,
	.param .u64 .ptr .align 1 _Z17increment_indicesiPiS__param_2
)
{
	.reg .pred 	%p<2>;
	.reg .b32 	%r<15>;
	.reg .b64 	%rd<11>;

	ld.param.u32 	%r4, [_Z17increment_indicesiPiS__param_0];
	ld.param.u64 	%rd1, [_Z17increment_indicesiPiS__param_1];
	ld.param.u64 	%rd2, [_Z17increment_indicesiPiS__param_2];
	mov.u32 	%r5, %tid.x;
	mov.u32 	%r1, %ctaid.x;
	mov.u32 	%r2, %ntid.x;
	mul.lo.s32 	%r6, %r1, %r2;
	shl.b32 	%r7, %r6, 1;
	add.s32 	%r3, %r7, %r5;
	setp.ge.s32 	%p1, %r3, %r4;
	@%p1 bra 	$L__BB1_2;
	cvta.to.global.u64 	%rd3, %rd2;
	cvta.to.global.u64 	%rd4, %rd1;
	mul.wide.u32 	%rd5, %r1, 4;
	add.s64 	%rd6, %rd3, %rd5;
	ld.global.u32 	%r8, [%rd6];
	mul.wide.s32 	%rd7, %r3, 4;
	add.s64 	%rd8, %rd4, %rd7;
	ld.global.u32 	%r9, [%rd8];
	add.s32 	%r10, %r9, %r8;
	st.global.u32 	[%rd8], %r10;
	ld.global.u32 	%r11, [%rd6];
	add.s32 	%r12, %r3, %r2;
	mul.wide.u32 	%rd9, %r12, 4;
	add.s64 	%rd10, %rd4, %rd9;
	ld.global.u32 	%r13, [%rd10];
	add.s32 	%r14, %r13, %r11;
	st.global.u32 	[%rd10], %r14;
$L__BB1_2:
	ret;

}
	// .globl	_Z7scatteriPiS_S_S_
.visible .entry _Z7scatteriPiS_S_S_(
	.param .u32 _Z7scatteriPiS_S_S__param_0,
	.param .u64 .ptr .align 1 _Z7scatteriPiS_S_S__param_1,
	.param .u64 .ptr .align 1 _Z7scatteriPiS_S_S__param_2,
	.param .u64 .ptr .align 1 _Z7scatteriPiS_S_S__param_3,
	.param .u64 .ptr .align 1 _Z7scatteriPiS_S_S__param_4
)
{
	.reg .pred 	%p<3>;
	.reg .b32 	%r<9>;
	.reg .b64 	%rd<16>;

	ld.param.u32 	%r2, [_Z7scatteriPiS_S_S__param_0];
	ld.param.u64 	%rd1, [_Z7scatteriPiS_S_S__param_1];
	ld.param.u64 	%rd2, [_Z7scatteriPiS_S_S__param_2];
	ld.param.u64 	%rd3, [_Z7scatteriPiS_S_S__param_3];
	ld.param.u64 	%rd4, [_Z7scatteriPiS_S_S__param_4];
	mov.u32 	%r3, %tid.x;
	mov.u32 	%r4, %ctaid.x;
	mov.u32 	%r5, %ntid.x;
	mad.lo.s32 	%r1, %r4, %r5, %r3;
	setp.ge.s32 	%p1, %r1, %r2;
	@%p1 bra 	$L__BB2_3;
	cvta.to.global.u64 	%rd5, %rd4;
	mul.wide.s32 	%rd6, %r1, 4;
	add.s64 	%rd7, %rd5, %rd6;
	ld.global.u32 	%r6, [%rd7];
	setp.eq.s32 	%p2, %r6, 0;
	@%p2 bra 	$L__BB2_3;
	cvta.to.global.u64 	%rd8, %rd1;
	add.s64 	%rd10, %rd8, %rd6;
	ld.global.u32 	%r7, [%rd10];
	cvta.to.global.u64 	%rd11, %rd3;
	add.s64 	%rd12, %rd11, %rd6;
	ld.global.u32 	%r8, [%rd12];
	cvta.to.global.u64 	%rd13, %rd2;
	mul.wide.s32 	%rd14, %r8, 4;
	add.s64 	%rd15, %rd13, %rd14;
	st.global.u32 	[%rd15], %r7;
$L__BB2_3:
	ret;

}
	// .globl	_Z19fill_less_than_maskiPiS_i
.visible .entry _Z19fill_less_than_maskiPiS_i(
	.param .u32 _Z19fill_less_than_maskiPiS_i_param_0,
	.param .u64 .ptr .align 1 _Z19fill_less_than_maskiPiS_i_param_1,
	.param .u64 .ptr .align 1 _Z19fill_less_than_maskiPiS_i_param_2,
	.param .u32 _Z19fill_less_than_maskiPiS_i_param_3
)
{
	.reg .pred 	%p<3>;
	.reg .b32 	%r<10>;
	.reg .b64 	%rd<11>;

	ld.param.u32 	%r2, [_Z19fill_less_than_maskiPiS_i_param_0];
	ld.param.u64 	%rd2, [_Z19fill_less_than_maskiPiS_i_param_1];
	ld.param.u64 	%rd3, [_Z19fill_less_than_maskiPiS_i_param_2];
	ld.param.u32 	%r3, [_Z19fill_less_than_maskiPiS_i_param_3];
	cvta.to.global.u64 	%rd1, %rd3;
	mov.u32 	%r4, %tid.x;
	mov.u32 	%r5, %ctaid.x;
	mov.u32 	%r6, %ntid.x;
	mad.lo.s32 	%r1, %r5, %r6, %r4;
	setp.ge.s32 	%p1, %r1, %r3;
	@%p1 bra 	$L__BB3_4;
	cvta.to.global.u64 	%rd4, %rd2;
	mul.wide.s32 	%rd5, %r1, 4;
	add.s64 	%rd6, %rd4, %rd5;
	ld.global.u32 	%r7, [%rd6];
	setp.ge.s32 	%p2, %r7, %r2;
	@%p2 bra 	$L__BB3_3;
	add.s64 	%rd10, %rd1, %rd5;
	mov.b32 	%r9, 1;
	st.global.u32 	[%rd10], %r9;
	bra.uni 	$L__BB3_4;
$L__BB3_3:
	add.s64 	%rd8, %rd1, %rd5;
	mov.b32 	%r8, 0;
	st.global.u32 	[%rd8], %r8;
$L__BB3_4:
	ret;

}


// ===== COMPILED SASS (sm_100) =====

	.target	sm_100

	.elftype	@"ET_EXEC"


//--------------------- .note.nv.tkinfo           --------------------------
	.section	.note.nv.tkinfo,"",@"SHT_NOTE"
	.sectionflags	@"SHF_NOTE_NV_TKINFO"
	.tkinfo
        /*0018*/ 	.word	0x00000002
        /*0030*/ 	.string	""
        /*0030*/ 	.string	"ptxas"
        /*0030*/ 	.string	"Cuda compilation tools, release 13.0, V13.0.88"
        /*0030*/ 	.string	"Build cuda_13.0.r13.0/compiler.36424714_0"
        /*0030*/ 	.string	"-arch sm_100 -m 64 "



//--------------------- .note.nv.cuinfo           --------------------------
	.section	.note.nv.cuinfo,"",@"SHT_NOTE"
	.sectionflags	@"SHF_NOTE_NV_CUINFO"
        /*0018*/ 	.short	0x0002
        /*001a*/ 	.short	0x0064
        /*001c*/ 	.short	0x0082
	.zero		2


//--------------------- .nv.info                  --------------------------
	.section	.nv.info,"",@"SHT_CUDA_INFO"
	.align	4


	//----- nvinfo : EIATTR_REGCOUNT
	.align		4
        /*0000*/ 	.byte	0x04, 0x2f
        /*0002*/ 	.short	(.L_1 - .L_0)
	.align		4
.L_0:
        /*0004*/ 	.word	index@(_Z24exclusive_scan_blockwiseiPiPKiS_)
        /*0008*/ 	.word	0x00000010


	//----- nvinfo : EIATTR_FRAME_SIZE
	.align		4
.L_1:
        /*000c*/ 	.byte	0x04, 0x11
        /*000e*/ 	.short	(.L_3 - .L_2)
	.align		4
.L_2:
        /*0010*/ 	.word	index@(_Z24exclusive_scan_blockwiseiPiPKiS_)
        /*0014*/ 	.word	0x00000000


	//----- nvinfo : EIATTR_REGCOUNT
	.align		4
.L_3:
        /*0018*/ 	.byte	0x04, 0x2f
        /*001a*/ 	.short	(.L_5 - .L_4)
	.align		4
.L_4:
        /*001c*/ 	.word	index@(_Z17increment_indicesiPiS_)
        /*0020*/ 	.word	0x0000000e


	//----- nvinfo : EIATTR_FRAME_SIZE
	.align		4
.L_5:
        /*0024*/ 	.byte	0x04, 0x11
        /*0026*/ 	.short	(.L_7 - .L_6)
	.align		4
.L_6:
        /*0028*/ 	.word	index@(_Z17increment_indicesiPiS_)
        /*002c*/ 	.word	0x00000000


	//----- nvinfo : EIATTR_REGCOUNT
	.align		4
.L_7:
        /*0030*/ 	.byte	0x04, 0x2f
        /*0032*/ 	.short	(.L_9 - .L_8)
	.align		4
.L_8:
        /*0034*/ 	.word	index@(_Z7scatteriPiS_S_S_)
        /*0038*/ 	.word	0x0000000a


	//----- nvinfo : EIATTR_FRAME_SIZE
	.align		4
.L_9:
        /*003c*/ 	.byte	0x04, 0x11
        /*003e*/ 	.short	(.L_11 - .L_10)
	.align		4
.L_10:
        /*0040*/ 	.word	index@(_Z7scatteriPiS_S_S_)
        /*0044*/ 	.word	0x00000000


	//----- nvinfo : EIATTR_REGCOUNT
	.align		4
.L_11:
        /*0048*/ 	.byte	0x04, 0x2f
        /*004a*/ 	.short	(.L_13 - .L_12)
	.align		4
.L_12:
        /*004c*/ 	.word	index@(_Z19fill_less_than_maskiPiS_i)
        /*0050*/ 	.word	0x0000000c


	//----- nvinfo : EIATTR_FRAME_SIZE
	.align		4
.L_13:
        /*0054*/ 	.byte	0x04, 0x11
        /*0056*/ 	.short	(.L_15 - .L_14)
	.align		4
.L_14:
        /*0058*/ 	.word	index@(_Z19fill_less_than_maskiPiS_i)
        /*005c*/ 	.word	0x00000000


	//----- nvinfo : EIATTR_MIN_STACK_SIZE
	.align		4
.L_15:
        /*0060*/ 	.byte	0x04, 0x12
        /*0062*/ 	.short	(.L_17 - .L_16)
	.align		4
.L_16:
        /*0064*/ 	.word	index@(_Z19fill_less_than_maskiPiS_i)
        /*0068*/ 	.word	0x00000000


	//----- nvinfo : EIATTR_MIN_STACK_SIZE
	.align		4
.L_17:
        /*006c*/ 	.byte	0x04, 0x12
        /*006e*/ 	.short	(.L_19 - .L_18)
	.align		4
.L_18:
        /*0070*/ 	.word	index@(_Z7scatteriPiS_S_S_)
        /*0074*/ 	.word	0x00000000


	//----- nvinfo : EIATTR_MIN_STACK_SIZE
	.align		4
.L_19:
        /*0078*/ 	.byte	0x04, 0x12
        /*007a*/ 	.short	(.L_21 - .L_20)
	.align		4
.L_20:
        /*007c*/ 	.word	index@(_Z17increment_indicesiPiS_)
        /*0080*/ 	.word	0x00000000


	//----- nvinfo : EIATTR_MIN_STACK_SIZE
	.align		4
.L_21:
        /*0084*/ 	.byte	0x04, 0x12
        /*0086*/ 	.short	(.L_23 - .L_22)
	.align		4
.L_22:
        /*0088*/ 	.word	index@(_Z24exclusive_scan_blockwiseiPiPKiS_)
        /*008c*/ 	.word	0x00000000
.L_23:


//--------------------- .nv.compat                --------------------------
	.section	.nv.compat,"",@"SHT_CUDA_COMPAT_INFO"
	.align	4
        /*0000*/ 	.byte	0x02, 0x09, 0x00, 0x00, 0x02, 0x02, 0x01, 0x00, 0x02, 0x05, 0x05, 0x00, 0x03, 0x07, 0x01, 0x01
        /*0010*/ 	.byte	0x02, 0x03, 0x00, 0x00, 0x02, 0x06, 0x01, 0x00, 0x04, 0x0b, 0x08, 0x00, 0x09, 0x00, 0x00, 0x00
        /*0020*/ 	.byte	0x00, 0x00, 0x00, 0x00


//--------------------- .nv.info._Z19fill_less_than_maskiPiS_i --------------------------
	.section	.nv.info._Z19fill_less_than_maskiPiS_i,"",@"SHT_CUDA_INFO"
	.sectionflags	@""
	.align	4


	//----- nvinfo : EIATTR_CUDA_API_VERSION
	.align		4
        /*0000*/ 	.byte	0x04, 0x37
        /*0002*/ 	.short	(.L_25 - .L_24)
.L_24:
        /*0004*/ 	.word	0x00000082


	//----- nvinfo : EIATTR_KPARAM_INFO
	.align		4
.L_25:
        /*0008*/ 	.byte	0x04, 0x17
        /*000a*/ 	.short	(.L_27 - .L_26)
.L_26:
        /*000c*/ 	.word	0x00000000
        /*0010*/ 	.short	0x0003
        /*0012*/ 	.short	0x0018
        /*0014*/ 	.byte	0x00, 0xf0, 0x11, 0x00


	//----- nvinfo : EIATTR_KPARAM_INFO
	.align		4
.L_27:
        /*0018*/ 	.byte	0x04, 0x17
        /*001a*/ 	.short	(.L_29 - .L_28)
.L_28:
        /*001c*/ 	.word	0x00000000
        /*0020*/ 	.short	0x0002
        /*0022*/ 	.short	0x0010
        /*0024*/ 	.byte	0x00, 0xf5, 0x21, 0x00


	//----- nvinfo : EIATTR_KPARAM_INFO
	.align		4
.L_29:
        /*0028*/ 	.byte	0x04, 0x17
        /*002a*/ 	.short	(.L_31 - .L_30)
.L_30:
        /*002c*/ 	.word	0x00000000
        /*0030*/ 	.short	0x0001
        /*0032*/ 	.short	0x0008
        /*0034*/ 	.byte	0x00, 0xf5, 0x21, 0x00


	//----- nvinfo : EIATTR_KPARAM_INFO
	.align		4
.L_31:
        /*0038*/ 	.byte	0x04, 0x17
        /*003a*/ 	.short	(.L_33 - .L_32)
.L_32:
        /*003c*/ 	.word	0x00000000
        /*0040*/ 	.short	0x0000
        /*0042*/ 	.short	0x0000
        /*0044*/ 	.byte	0x00, 0xf0, 0x11, 0x00


	//----- nvinfo : EIATTR_SPARSE_MMA_MASK
	.align		4
.L_33:
        /*0048*/ 	.byte	0x03, 0x50
        /*004a*/ 	.short	0x0000


	//----- nvinfo : EIATTR_MAXREG_COUNT
	.align		4
        /*004c*/ 	.byte	0x03, 0x1b
        /*004e*/ 	.short	0x00ff


	//----- nvinfo : EIATTR_MERCURY_ISA_VERSION
	.align		4
        /*0050*/ 	.byte	0x03, 0x5f
        /*0052*/ 	.short	0x0101


	//----- nvinfo : EIATTR_VRC_CTA_INIT_COUNT
	.align		4
        /*0054*/ 	.byte	0x02, 0x4a
	.zero		1
	.zero		1


	//----- nvinfo : EIATTR_EXIT_INSTR_OFFSETS
	.align		4
        /*0058*/ 	.byte	0x04, 0x1c
        /*005a*/ 	.short	(.L_35 - .L_34)


	//   ....[0]....
.L_34:
        /*005c*/ 	.word	0x00000070


	//   ....[1]....
        /*0060*/ 	.word	0x00000120


	//   ....[2]....
        /*0064*/ 	.word	0x00000160


	//----- nvinfo : EIATTR_CBANK_PARAM_SIZE
	.align		4
.L_35:
        /*0068*/ 	.byte	0x03, 0x19
        /*006a*/ 	.short	0x001c


	//----- nvinfo : EIATTR_PARAM_CBANK
	.align		4
        /*006c*/ 	.byte	0x04, 0x0a
        /*006e*/ 	.short	(.L_37 - .L_36)
	.align		4
.L_36:
        /*0070*/ 	.word	index@(.nv.constant0._Z19fill_less_than_maskiPiS_i)
        /*0074*/ 	.short	0x0380
        /*0076*/ 	.short	0x001c


	//----- nvinfo : EIATTR_SW_WAR
	.align		4
.L_37:
        /*0078*/ 	.byte	0x04, 0x36
        /*007a*/ 	.short	(.L_39 - .L_38)
.L_38:
        /*007c*/ 	.word	0x00000008
.L_39:


//--------------------- .nv.info._Z7scatteriPiS_S_S_ --------------------------
	.section	.nv.info._Z7scatteriPiS_S_S_,"",@"SHT_CUDA_INFO"
	.sectionflags	@""
	.align	4


	//----- nvinfo : EIATTR_CUDA_API_VERSION
	.align		4
        /*0000*/ 	.byte	0x04, 0x37
        /*0002*/ 	.short	(.L_41 - .L_40)
.L_40:
        /*0004*/ 	.word	0x00000082


	//----- nvinfo : EIATTR_KPARAM_INFO
	.align		4
.L_41:
        /*0008*/ 	.byte	0x04, 0x17
        /*000a*/ 	.short	(.L_43 - .L_42)
.L_42:
        /*000c*/ 	.word	0x00000000
        /*0010*/ 	.short	0x0004
        /*0012*/ 	.short	0x0020
        /*0014*/ 	.byte	0x00, 0xf5, 0x21, 0x00


	//----- nvinfo : EIATTR_KPARAM_INFO
	.align		4
.L_43:
        /*0018*/ 	.byte	0x04, 0x17
        /*001a*/ 	.short	(.L_45 - .L_44)
.L_44:
        /*001c*/ 	.word	0x00000000
        /*0020*/ 	.short	0x0003
        /*0022*/ 	.short	0x0018
        /*0024*/ 	.byte	0x00, 0xf5, 0x21, 0x00


	//----- nvinfo : EIATTR_KPARAM_INFO
	.align		4
.L_45:
        /*0028*/ 	.byte	0x04, 0x17
        /*002a*/ 	.short	(.L_47 - .L_46)
.L_46:
        /*002c*/ 	.word	0x00000000
        /*0030*/ 	.short	0x0002
        /*0032*/ 	.short	0x0010
        /*0034*/ 	.byte	0x00, 0xf5, 0x21, 0x00


	//----- nvinfo : EIATTR_KPARAM_INFO
	.align		4
.L_47:
        /*0038*/ 	.byte	0x04, 0x17
        /*003a*/ 	.short	(.L_49 - .L_48)
.L_48:
        /*003c*/ 	.word	0x00000000
        /*0040*/ 	.short	0x0001
        /*0042*/ 	.short	0x0008
        /*0044*/ 	.byte	0x00, 0xf5, 0x21, 0x00


	//----- nvinfo : EIATTR_KPARAM_INFO
	.align		4
.L_49:
        /*0048*/ 	.byte	0x04, 0x17
        /*004a*/ 	.short	(.L_51 - .L_50)
.L_50:
        /*004c*/ 	.word	0x00000000
        /*0050*/ 	.short	0x0000
        /*0052*/ 	.short	0x0000
        /*0054*/ 	.byte	0x00, 0xf0, 0x11, 0x00


	//----- nvinfo : EIATTR_SPARSE_MMA_MASK
	.align		4
.L_51:
        /*0058*/ 	.byte	0x03, 0x50
        /*005a*/ 	.short	0x0000


	//----- nvinfo : EIATTR_MAXREG_COUNT
	.align		4
        /*005c*/ 	.byte	0x03, 0x1b
        /*005e*/ 	.short	0x00ff


	//----- nvinfo : EIATTR_MERCURY_ISA_VERSION
	.align		4
        /*0060*/ 	.byte	0x03, 0x5f
        /*0062*/ 	.short	0x0101


	//----- nvinfo : EIATTR_VRC_CTA_INIT_COUNT
	.align		4
        /*0064*/ 	.byte	0x02, 0x4a
	.zero		1
	.zero		1


	//----- nvinfo : EIATTR_EXIT_INSTR_OFFSETS
	.align		4
        /*0068*/ 	.byte	0x04, 0x1c
        /*006a*/ 	.short	(.L_53 - .L_52)


	//   ....[0]....
.L_52:
        /*006c*/ 	.word	0x00000070


	//   ....[1]....
        /*0070*/ 	.word	0x000000d0


	//   ....[2]....
        /*0074*/ 	.word	0x00000170


	//----- nvinfo : EIATTR_CBANK_PARAM_SIZE
	.align		4
.L_53:
        /*0078*/ 	.byte	0x03, 0x19
        /*007a*/ 	.short	0x0028


	//----- nvinfo : EIATTR_PARAM_CBANK
	.align		4
        /*007c*/ 	.byte	0x04, 0x0a
        /*007e*/ 	.short	(.L_55 - .L_54)
	.align		4
.L_54:
        /*0080*/ 	.word	index@(.nv.constant0._Z7scatteriPiS_S_S_)
        /*0084*/ 	.short	0x0380
        /*0086*/ 	.short	0x0028


	//----- nvinfo : EIATTR_SW_WAR
	.align		4
.L_55:
        /*0088*/ 	.byte	0x04, 0x36
        /*008a*/ 	.short	(.L_57 - .L_56)
.L_56:
        /*008c*/ 	.word	0x00000008
.L_57:


//--------------------- .nv.info._Z17increment_indicesiPiS_ --------------------------
	.section	.nv.info._Z17increment_indicesiPiS_,"",@"SHT_CUDA_INFO"
	.sectionflags	@""
	.align	4


	//----- nvinfo : EIATTR_CUDA_API_VERSION
	.align		4
        /*0000*/ 	.byte	0x04, 0x37
        /*0002*/ 	.short	(.L_59 - .L_58)
.L_58:
        /*0004*/ 	.word	0x00000082


	//----- nvinfo : EIATTR_KPARAM_INFO
	.align		4
.L_59:
        /*0008*/ 	.byte	0x04, 0x17
        /*000a*/ 	.short	(.L_61 - .L_60)
.L_60:
        /*000c*/ 	.word	0x00000000
        /*0010*/ 	.short	0x0002
        /*0012*/ 	.short	0x0010
        /*0014*/ 	.byte	0x00, 0xf5, 0x21, 0x00


	//----- nvinfo : EIATTR_KPARAM_INFO
	.align		4
.L_61:
        /*0018*/ 	.byte	0x04, 0x17
        /*001a*/ 	.short	(.L_63 - .L_62)
.L_62:
        /*001c*/ 	.word	0x00000000
        /*0020*/ 	.short	0x0001
        /*0022*/ 	.short	0x0008
        /*0024*/ 	.byte	0x00, 0xf5, 0x21, 0x00


	//----- nvinfo : EIATTR_KPARAM_INFO
	.align		4
.L_63:
        /*0028*/ 	.byte	0x04, 0x17
        /*002a*/ 	.short	(.L_65 - .L_64)
.L_64:
        /*002c*/ 	.word	0x00000000
        /*0030*/ 	.short	0x0000
        /*0032*/ 	.short	0x0000
        /*0034*/ 	.byte	0x00, 0xf0, 0x11, 0x00


	//----- nvinfo : EIATTR_SPARSE_MMA_MASK
	.align		4
.L_65:
        /*0038*/ 	.byte	0x03, 0x50
        /*003a*/ 	.short	0x0000


	//----- nvinfo : EIATTR_MAXREG_COUNT
	.align		4
        /*003c*/ 	.byte	0x03, 0x1b
        /*003e*/ 	.short	0x00ff


	//----- nvinfo : EIATTR_MERCURY_ISA_VERSION
	.align		4
        /*0040*/ 	.byte	0x03, 0x5f
        /*0042*/ 	.short	0x0101


	//----- nvinfo : EIATTR_VRC_CTA_INIT_COUNT
	.align		4
        /*0044*/ 	.byte	0x02, 0x4a
	.zero		1
	.zero		1


	//----- nvinfo : EIATTR_EXIT_INSTR_OFFSETS
	.align		4
        /*0048*/ 	.byte	0x04, 0x1c
        /*004a*/ 	.short	(.L_67 - .L_66)


	//   ....[0]....
.L_66:
        /*004c*/ 	.word	0x00000080


	//   ....[1]....
        /*0050*/ 	.word	0x00000180


	//----- nvinfo : EIATTR_CBANK_PARAM_SIZE
	.align		4
.L_67:
        /*0054*/ 	.byte	0x03, 0x19
        /*0056*/ 	.short	0x0018


	//----- nvinfo : EIATTR_PARAM_CBANK
	.align		4
        /*0058*/ 	.byte	0x04, 0x0a
        /*005a*/ 	.short	(.L_69 - .L_68)
	.align		4
.L_68:
        /*005c*/ 	.word	index@(.nv.constant0._Z17increment_indicesiPiS_)
        /*0060*/ 	.short	0x0380
        /*0062*/ 	.short	0x0018


	//----- nvinfo : EIATTR_SW_WAR
	.align		4
.L_69:
        /*0064*/ 	.byte	0x04, 0x36
        /*0066*/ 	.short	(.L_71 - .L_70)
.L_70:
        /*0068*/ 	.word	0x00000008
.L_71:


//--------------------- .nv.info._Z24exclusive_scan_blockwiseiPiPKiS_ --------------------------
	.section	.nv.info._Z24exclusive_scan_blockwiseiPiPKiS_,"",@"SHT_CUDA_INFO"
	.sectionflags	@""
	.align	4


	//----- nvinfo : EIATTR_CUDA_API_VERSION
	.align		4
        /*0000*/ 	.byte	0x04, 0x37
        /*0002*/ 	.short	(.L_73 - .L_72)
.L_72:
        /*0004*/ 	.word	0x00000082


	//----- nvinfo : EIATTR_KPARAM_INFO
	.align		4
.L_73:
        /*0008*/ 	.byte	0x04, 0x17
        /*000a*/ 	.short	(.L_75 - .L_74)
.L_74:
        /*000c*/ 	.word	0x00000000
        /*0010*/ 	.short	0x0003
        /*0012*/ 	.short	0x0018
        /*0014*/ 	.byte	0x00, 0xf5, 0x21, 0x00


	//----- nvinfo : EIATTR_KPARAM_INFO
	.align		4
.L_75:
        /*0018*/ 	.byte	0x04, 0x17
        /*001a*/ 	.short	(.L_77 - .L_76)
.L_76:
        /*001c*/ 	.word	0x00000000
        /*0020*/ 	.short	0x0002
        /*0022*/ 	.short	0x0010
        /*0024*/ 	.byte	0x00, 0xf5, 0x21, 0x00


	//----- nvinfo : EIATTR_KPARAM_INFO
	.align		4
.L_77:
        /*0028*/ 	.byte	0x04, 0x17
        /*002a*/ 	.short	(.L_79 - .L_78)
.L_78:
        /*002c*/ 	.word	0x00000000
        /*0030*/ 	.short	0x0001
        /*0032*/ 	.short	0x0008
        /*0034*/ 	.byte	0x00, 0xf5, 0x21, 0x00


	//----- nvinfo : EIATTR_KPARAM_INFO
	.align		4
.L_79:
        /*0038*/ 	.byte	0x04, 0x17
        /*003a*/ 	.short	(.L_81 - .L_80)
.L_80:
        /*003c*/ 	.word	0x00000000
        /*0040*/ 	.short	0x0000
        /*0042*/ 	.short	0x0000
        /*0044*/ 	.byte	0x00, 0xf0, 0x11, 0x00


	//----- nvinfo : EIATTR_SPARSE_MMA_MASK
	.align		4
.L_81:
        /*0048*/ 	.byte	0x03, 0x50
        /*004a*/ 	.short	0x0000


	//----- nvinfo : EIATTR_MAXREG_COUNT
	.align		4
        /*004c*/ 	.byte	0x03, 0x1b
        /*004e*/ 	.short	0x00ff


	//----- nvinfo : EIATTR_NUM_BARRIERS
	.align		4
        /*0050*/ 	.byte	0x02, 0x4c
        /*0052*/ 	.byte	0x01
	.zero		1


	//----- nvinfo : EIATTR_MERCURY_ISA_VERSION
	.align		4
        /*0054*/ 	.byte	0x03, 0x5f
        /*0056*/ 	.short	0x0101


	//----- nvinfo : EIATTR_VRC_CTA_INIT_COUNT
	.align		4
        /*0058*/ 	.byte	0x02, 0x4a
	.zero		1
	.zero		1


	//----- nvinfo : EIATTR_EXIT_INSTR_OFFSETS
	.align		4
        /*005c*/ 	.byte	0x04, 0x1c
        /*005e*/ 	.short	(.L_83 - .L_82)


	//   ....[0]....
.L_82:
        /*0060*/ 	.word	0x00000590


	//----- nvinfo : EIATTR_CRS_STACK_SIZE
	.align		4
.L_83:
        /*0064*/ 	.byte	0x04, 0x1e
        /*0066*/ 	.short	(.L_85 - .L_84)
.L_84:
        /*0068*/ 	.word	0x00000000


	//----- nvinfo : EIATTR_CBANK_PARAM_SIZE
	.align		4
.L_85:
        /*006c*/ 	.byte	0x03, 0x19
        /*006e*/ 	.short	0x0020


	//----- nvinfo : EIATTR_PARAM_CBANK
	.align		4
        /*0070*/ 	.byte	0x04, 0x0a
        /*0072*/ 	.short	(.L_87 - .L_86)
	.align		4
.L_86:
        /*0074*/ 	.word	index@(.nv.constant0._Z24exclusive_scan_blockwiseiPiPKiS_)
        /*0078*/ 	.short	0x0380
        /*007a*/ 	.short	0x0020


	//----- nvinfo : EIATTR_SW_WAR
	.align		4
.L_87:
        /*007c*/ 	.byte	0x04, 0x36
        /*007e*/ 	.short	(.L_89 - .L_88)
.L_88:
        /*0080*/ 	.word	0x00000008
.L_89:


//--------------------- .nv.callgraph             --------------------------
	.section	.nv.callgraph,"",@"SHT_CUDA_CALLGRAPH"
	.align	4
	.sectionentsize	8
	.align		4
        /*0000*/ 	.word	0x00000000
	.align		4
        /*0004*/ 	.word	0xffffffff
	.align		4
        /*0008*/ 	.word	0x00000000
	.align		4
        /*000c*/ 	.word	0xfffffffe
	.align		4
        /*0010*/ 	.word	0x00000000
	.align		4
        /*0014*/ 	.word	0xfffffffd
	.align		4
        /*0018*/ 	.word	0x00000000
	.align		4
        /*001c*/ 	.word	0xfffffffc


//--------------------- .text._Z19fill_less_than_maskiPiS_i --------------------------
	.section	.text._Z19fill_less_than_maskiPiS_i,"ax",@progbits
	.align	128
        .global         _Z19fill_less_than_maskiPiS_i
        .type           _Z19fill_less_than_maskiPiS_i,@function
        .size           _Z19fill_less_than_maskiPiS_i,(.L_x_10 - _Z19fill_less_than_maskiPiS_i)
        .other          _Z19fill_less_than_maskiPiS_i,@"STO_CUDA_ENTRY STV_DEFAULT"
_Z19fill_less_than_maskiPiS_i:
.text._Z19fill_less_than_maskiPiS_i:
[----:B------:R-:W-:Y:S01]  /*0000*/  LDC R1, c[0x0][0x37c] ;  /* 0x0000df00ff017b82 */ /* 0x000fe20000000800 */
[----:B------:R-:W0:Y:S07]  /*0010*/  S2R R7, SR_TID.X ;  /* 0x0000000000077919 */ /* 0x000e2e0000002100 */
[----:B------:R-:W0:Y:S01]  /*0020*/  S2UR UR4, SR_CTAID.X ;  /* 0x00000000000479c3 */ /* 0x000e220000002500 */
[----:B------:R-:W1:Y:S07]  /*0030*/  LDCU UR5, c[0x0][0x398] ;  /* 0x00007300ff0577ac */ /* 0x000e6e0008000800 */
[----:B------:R-:W0:Y:S02]  /*0040*/  LDC R0, c[0x0][0x360] ;  /* 0x0000d800ff007b82 */ /* 0x000e240000000800 */
[----:B0-----:R-:W-:-:S05]  /*0050*/  IMAD R7, R0, UR4, R7 ;  /* 0x0000000400077c24 */ /* 0x001fca000f8e0207 */
[----:B-1----:R-:W-:-:S13]  /*0060*/  ISETP.GE.AND P0, PT, R7, UR5, PT ;  /* 0x0000000507007c0c */ /* 0x002fda000bf06270 */
[----:B------:R-:W-:Y:S05]  /*0070*/  @P0 EXIT ;  /* 0x000000000000094d */ /* 0x000fea0003800000 */
[----:B------:R-:W0:Y:S01]  /*0080*/  LDC.64 R2, c[0x0][0x388] ;  /* 0x0000e200ff027b82 */ /* 0x000e220000000a00 */
[----:B------:R-:W1:Y:S01]  /*0090*/  LDCU.64 UR4, c[0x0][0x358] ;  /* 0x00006b00ff0477ac */ /* 0x000e620008000a00 */
[----:B------:R-:W2:Y:S01]  /*00a0*/  LDCU UR6, c[0x0][0x380] ;  /* 0x00007000ff0677ac */ /* 0x000ea20008000800 */
[----:B0-----:R-:W-:-:S06]  /*00b0*/  IMAD.WIDE R2, R7, 0x4, R2 ;  /* 0x0000000407027825 */ /* 0x001fcc00078e0202 */
[----:B-1----:R-:W2:Y:S02]  /*00c0*/  LDG.E R2, desc[UR4][R2.64] ;  /* 0x0000000402027981 */ /* 0x002ea4000c1e1900 */
[----:B--2---:R-:W-:-:S13]  /*00d0*/  ISETP.GE.AND P0, PT, R2, UR6, PT ;  /* 0x0000000602007c0c */ /* 0x004fda000bf06270 */
[----:B------:R-:W0:Y:S01]  /*00e0*/  @!P0 LDC.64 R4, c[0x0][0x390] ;  /* 0x0000e400ff048b82 */ /* 0x000e220000000a00 */
[----:B------:R-:W-:Y:S01]  /*00f0*/  @!P0 MOV R9, 0x1 ;  /* 0x0000000100098802 */ /* 0x000fe20000000f00 */
[----:B0-----:R-:W-:-:S05]  /*0100*/  @!P0 IMAD.WIDE R4, R7, 0x4, R4 ;  /* 0x0000000407048825 */ /* 0x001fca00078e0204 */
[----:B------:R0:W-:Y:S01]  /*0110*/  @!P0 STG.E desc[UR4][R4.64], R9 ;  /* 0x0000000904008986 */ /* 0x0001e2000c101904 */
[----:B------:R-:W-:Y:S05]  /*0120*/  @!P0 EXIT ;  /* 0x000000000000894d */ /* 0x000fea0003800000 */
[----:B------:R-:W1:Y:S02]  /*0130*/  LDC.64 R2, c[0x0][0x390] ;  /* 0x0000e400ff027b82 */ /* 0x000e640000000a00 */
[----:B-1----:R-:W-:-:S05]  /*0140*/  IMAD.WIDE R2, R7, 0x4, R2 ;  /* 0x0000000407027825 */ /* 0x002fca00078e0202 */
[----:B------:R-:W-:Y:S01]  /*0150*/  STG.E desc[UR4][R2.64], RZ ;  /* 0x000000ff02007986 */ /* 0x000fe2000c101904 */
[----:B------:R-:W-:Y:S05]  /*0160*/  EXIT ;  /* 0x000000000000794d */ /* 0x000fea0003800000 */
.L_x_0:
[----:B------:R-:W-:-:S00]  /*0170*/  BRA `(.L_x_0) ;  /* 0xfffffffc00fc7947 */ /* 0x000fc0000383ffff */
[----:B------:R-:W-:-:S00]  /*0180*/  NOP ;  /* 0x0000000000007918 */ /* 0x000fc00000000000 */
[----:B------:R-:W-:-:S00]  /*0190*/  NOP ;  /* 0x0000000000007918 */ /* 0x000fc00000000000 */
[----:B------:R-:W-:-:S00]  /*01a0*/  NOP ;  /* 0x0000000000007918 */ /* 0x000fc00000000000 */
[----:B------:R-:W-:-:S00]  /*01b0*/  NOP ;  /* 0x0000000000007918 */ /* 0x000fc00000000000 */
[----:B------:R-:W-:-:S00]  /*01c0*/  NOP ;  /* 0x0000000000007918 */ /* 0x000fc00000000000 */
[----:B------:R-:W-:-:S00]  /*01d0*/  NOP ;  /* 0x0000000000007918 */ /* 0x000fc00000000000 */
[----:B------:R-:W-:-:S00]  /*01e0*/  NOP ;  /* 0x0000000000007918 */ /* 0x000fc00000000000 */
[----:B------:R-:W-:-:S00]  /*01f0*/  NOP ;  /* 0x0000000000007918 */ /* 0x000fc00000000000 */
.L_x_10:


//--------------------- .text._Z7scatteriPiS_S_S_ --------------------------
	.section	.text._Z7scatteriPiS_S_S_,"ax",@progbits
	.align	128
        .global         _Z7scatteriPiS_S_S_
        .type           _Z7scatteriPiS_S_S_,@function
        .size           _Z7scatteriPiS_S_S_,(.L_x_11 - _Z7scatteriPiS_S_S_)
        .other          _Z7scatteriPiS_S_S_,@"STO_CUDA_ENTRY STV_DEFAULT"
_Z7scatteriPiS_S_S_:
.text._Z7scatteriPiS_S_S_:
        /* <DEDUP_REMOVED lines=10> */
[----:B0-----:R-:W-:-:S06]  /*00a0*/  IMAD.WIDE R2, R7, 0x4, R2 ;  /* 0x0000000407027825 */ /* 0x001fcc00078e0202 */
[----:B-1----:R-:W2:Y:S02]  /*00b0*/  LDG.E R2, desc[UR4][R2.64] ;  /* 0x0000000402027981 */ /* 0x002ea4000c1e1900 */
[----:B--2---:R-:W-:-:S13]  /*00c0*/  ISETP.NE.AND P0, PT, R2, RZ, PT ;  /* 0x000000ff0200720c */ /* 0x004fda0003f05270 */
[----:B------:R-:W-:Y:S05]  /*00d0*/  @!P0 EXIT ;  /* 0x000000000000894d */ /* 0x000fea0003800000 */
[----:B------:R-:W0:Y:S08]  /*00e0*/  LDC.64 R4, c[0x0][0x398] ;  /* 0x0000e600ff047b82 */ /* 0x000e300000000a00 */
[----:B------:R-:W1:Y:S01]  /*00f0*/  LDC.64 R2, c[0x0][0x388] ;  /* 0x0000e200ff027b82 */ /* 0x000e620000000a00 */
[----:B0-----:R-:W-:-:S06]  /*0100*/  IMAD.WIDE R4, R7, 0x4, R4 ;  /* 0x0000000407047825 */ /* 0x001fcc00078e0204 */
[----:B------:R-:W2:Y:S01]  /*0110*/  LDG.E R5, desc[UR4][R4.64] ;  /* 0x0000000404057981 */ /* 0x000ea2000c1e1900 */
[----:B-1----:R-:W-:Y:S02]  /*0120*/  IMAD.WIDE R2, R7, 0x4, R2 ;  /* 0x0000000407027825 */ /* 0x002fe400078e0202 */
[----:B------:R-:W2:Y:S04]  /*0130*/  LDC.64 R6, c[0x0][0x390] ;  /* 0x0000e400ff067b82 */ /* 0x000ea80000000a00 */
[----:B------:R-:W3:Y:S01]  /*0140*/  LDG.E R3, desc[UR4][R2.64] ;  /* 0x0000000402037981 */ /* 0x000ee2000c1e1900 */
[----:B--2---:R-:W-:-:S05]  /*0150*/  IMAD.WIDE R6, R5, 0x4, R6 ;  /* 0x0000000405067825 */ /* 0x004fca00078e0206 */
[----:B---3--:R-:W-:Y:S01]  /*0160*/  STG.E desc[UR4][R6.64], R3 ;  /* 0x0000000306007986 */ /* 0x008fe2000c101904 */
[----:B------:R-:W-:Y:S05]  /*0170*/  EXIT ;  /* 0x000000000000794d */ /* 0x000fea0003800000 */
.L_x_1:
        /* <DEDUP_REMOVED lines=16> */
.L_x_11:


//--------------------- .text._Z17increment_indicesiPiS_ --------------------------
	.section	.text._Z17increment_indicesiPiS_,"ax",@progbits
	.align	128
        .global         _Z17increment_indicesiPiS_
        .type           _Z17increment_indicesiPiS_,@function
        .size           _Z17increment_indicesiPiS_,(.L_x_12 - _Z17increment_indicesiPiS_)
        .other          _Z17increment_indicesiPiS_,@"STO_CUDA_ENTRY STV_DEFAULT"
_Z17increment_indicesiPiS_:
.text._Z17increment_indicesiPiS_:
[----:B------:R-:W-:Y:S01]  /*0000*/  LDC R1, c[0x0][0x37c] ;  /* 0x0000df00ff017b82 */ /* 0x000fe20000000800 */
[----:B------:R-:W0:Y:S01]  /*0010*/  S2R R11, SR_CTAID.X ;  /* 0x00000000000b7919 */ /* 0x000e220000002500 */
[----:B------:R-:W0:Y:S01]  /*0020*/  LDCU UR6, c[0x0][0x360] ;  /* 0x00006c00ff0677ac */ /* 0x000e220008000800 */
[----:B------:R-:W1:Y:S01]  /*0030*/  S2R R9, SR_TID.X ;  /* 0x0000000000097919 */ /* 0x000e620000002100 */
[----:B------:R-:W2:Y:S01]  /*0040*/  LDCU UR4, c[0x0][0x380] ;  /* 0x00007000ff0477ac */ /* 0x000ea20008000800 */
[----:B0-----:R-:W-:-:S05]  /*0050*/  IMAD R0, R11, UR6, RZ ;  /* 0x000000060b007c24 */ /* 0x001fca000f8e02ff */
[----:B-1----:R-:W-:-:S04]  /*0060*/  LEA R9, R0, R9, 0x1 ;  /* 0x0000000900097211 */ /* 0x002fc800078e08ff */
[----:B--2---:R-:W-:-:S13]  /*0070*/  ISETP.GE.AND P0, PT, R9, UR4, PT ;  /* 0x0000000409007c0c */ /* 0x004fda000bf06270 */
[----:B------:R-:W-:Y:S05]  /*0080*/  @P0 EXIT ;  /* 0x000000000000094d */ /* 0x000fea0003800000 */
[----:B------:R-:W0:Y:S01]  /*0090*/  LDC.64 R6, c[0x0][0x388] ;  /* 0x0000e200ff067b82 */ /* 0x000e220000000a00 */
[----:B------:R-:W1:Y:S07]  /*00a0*/  LDCU.64 UR4, c[0x0][0x358] ;  /* 0x00006b00ff0477ac */ /* 0x000e6e0008000a00 */
[----:B------:R-:W2:Y:S01]  /*00b0*/  LDC.64 R2, c[0x0][0x390] ;  /* 0x0000e400ff027b82 */ /* 0x000ea20000000a00 */
[----:B0-----:R-:W-:-:S04]  /*00c0*/  IMAD.WIDE R4, R9, 0x4, R6 ;  /* 0x0000000409047825 */ /* 0x001fc800078e0206 */
[----:B--2---:R-:W-:Y:S02]  /*00d0*/  IMAD.WIDE.U32 R2, R11, 0x4, R2 ;  /* 0x000000040b027825 */ /* 0x004fe400078e0002 */
[----:B-1----:R-:W2:Y:S04]  /*00e0*/  LDG.E R11, desc[UR4][R4.64] ;  /* 0x00000004040b7981 */ /* 0x002ea8000c1e1900 */
[----:B------:R-:W2:Y:S01]  /*00f0*/  LDG.E R0, desc[UR4][R2.64] ;  /* 0x0000000402007981 */ /* 0x000ea2000c1e1900 */
[----:B------:R-:W-:-:S05]  /*0100*/  IADD3 R9, PT, PT, R9, UR6, RZ ;  /* 0x0000000609097c10 */ /* 0x000fca000fffe0ff */
[----:B------:R-:W-:Y:S01]  /*0110*/  IMAD.WIDE.U32 R6, R9, 0x4, R6 ;  /* 0x0000000409067825 */ /* 0x000fe200078e0006 */
[----:B--2---:R-:W-:-:S05]  /*0120*/  IADD3 R11, PT, PT, R0, R11, RZ ;  /* 0x0000000b000b7210 */ /* 0x004fca0007ffe0ff */
[----:B------:R-:W-:Y:S04]  /*0130*/  STG.E desc[UR4][R4.64], R11 ;  /* 0x0000000b04007986 */ /* 0x000fe8000c101904 */
[----:B------:R-:W2:Y:S04]  /*0140*/  LDG.E R0, desc[UR4][R2.64] ;  /* 0x0000000402007981 */ /* 0x000ea8000c1e1900 */
[----:B------:R-:W2:Y:S02]  /*0150*/  LDG.E R9, desc[UR4][R6.64] ;  /* 0x0000000406097981 */ /* 0x000ea4000c1e1900 */
[----:B--2---:R-:W-:-:S05]  /*0160*/  IADD3 R9, PT, PT, R0, R9, RZ ;  /* 0x0000000900097210 */ /* 0x004fca0007ffe0ff */
[----:B------:R-:W-:Y:S01]  /*0170*/  STG.E desc[UR4][R6.64], R9 ;  /* 0x0000000906007986 */ /* 0x000fe2000c101904 */
[----:B------:R-:W-:Y:S05]  /*0180*/  EXIT ;  /* 0x000000000000794d */ /* 0x000fea0003800000 */
.L_x_2:
        /* <DEDUP_REMOVED lines=15> */
.L_x_12:


//--------------------- .text._Z24exclusive_scan_blockwiseiPiPKiS_ --------------------------
	.section	.text._Z24exclusive_scan_blockwiseiPiPKiS_,"ax",@progbits
	.align	128
        .global         _Z24exclusive_scan_blockwiseiPiPKiS_
        .type           _Z24exclusive_scan_blockwiseiPiPKiS_,@function
        .size           _Z24exclusive_scan_blockwiseiPiPKiS_,(.L_x_13 - _Z24exclusive_scan_blockwiseiPiPKiS_)
        .other          _Z24exclusive_scan_blockwiseiPiPKiS_,@"STO_CUDA_ENTRY STV_DEFAULT"
_Z24exclusive_scan_blockwiseiPiPKiS_:
.text._Z24exclusive_scan_blockwiseiPiPKiS_:
[----:B------:R-:W-:Y:S01]  /*0000*/  LDC R1, c[0x0][0x37c] ;  /* 0x0000df00ff017b82 */ /* 0x000fe20000000800 */
[----:B------:R-:W0:Y:S07]  /*0010*/  S2R R3, SR_TID.X ;  /* 0x0000000000037919 */ /* 0x000e2e0000002100 */
[----:B------:R-:W1:Y:S01]  /*0020*/  LDC R6, c[0x0][0x360] ;  /* 0x0000d800ff067b82 */ /* 0x000e620000000800 */
[----:B------:R-:W2:Y:S01]  /*0030*/  LDCU.64 UR8, c[0x0][0x358] ;  /* 0x00006b00ff0877ac */ /* 0x000ea20008000a00 */
[----:B------:R-:W0:Y:S06]  /*0040*/  S2R R5, SR_CTAID.X ;  /* 0x0000000000057919 */ /* 0x000e2c0000002500 */
[----:B------:R-:W3:Y:S01]  /*0050*/  LDC.64 R12, c[0x0][0x390] ;  /* 0x0000e400ff0c7b82 */ /* 0x000ee20000000a00 */
[----:B-1----:R-:W-:-:S04]  /*0060*/  IMAD.SHL.U32 R4, R6, 0x2, RZ ;  /* 0x0000000206047824 */ /* 0x002fc800078e00ff */
[----:B0-----:R-:W-:-:S04]  /*0070*/  IMAD R2, R4, R5, R3 ;  /* 0x0000000504027224 */ /* 0x001fc800078e0203 */
[C---:B------:R-:W-:Y:S02]  /*0080*/  IMAD.IADD R0, R2.reuse, 0x1, R6 ;  /* 0x0000000102007824 */ /* 0x040fe400078e0206 */
[----:B---3--:R-:W-:-:S04]  /*0090*/  IMAD.WIDE.U32 R10, R2, 0x4, R12 ;  /* 0x00000004020a7825 */ /* 0x008fc800078e000c */
[----:B------:R-:W-:Y:S02]  /*00a0*/  IMAD.WIDE.U32 R12, R0, 0x4, R12 ;  /* 0x00000004000c7825 */ /* 0x000fe400078e000c */
[----:B--2---:R-:W2:Y:S04]  /*00b0*/  LDG.E R10, desc[UR8][R10.64] ;  /* 0x000000080a0a7981 */ /* 0x004ea8000c1e1900 */
[----:B------:R-:W3:Y:S01]  /*00c0*/  LDG.E R13, desc[UR8][R12.64] ;  /* 0x000000080c0d7981 */ /* 0x000ee2000c1e1900 */
[----:B------:R-:W0:Y:S01]  /*00d0*/  S2UR UR5, SR_CgaCtaId ;  /* 0x00000000000579c3 */ /* 0x000e220000008800 */
[----:B------:R-:W-:Y:S01]  /*00e0*/  UMOV UR4, 0x400 ;  /* 0x0000040000047882 */ /* 0x000fe20000000000 */
[----:B------:R-:W-:Y:S01]  /*00f0*/  IMAD.IADD R7, R6, 0x1, R3 ;  /* 0x0000000106077824 */ /* 0x000fe200078e0203 */
[----:B------:R-:W-:-:S04]  /*0100*/  LEA.HI R8, R3, R3, RZ, 0x1b ;  /* 0x0000000303087211 */ /* 0x000fc800078fd8ff */
[----:B------:R-:W-:Y:S01]  /*0110*/  LEA.HI R9, R7, R7, RZ, 0x1b ;  /* 0x0000000707097211 */ /* 0x000fe200078fd8ff */
[----:B0-----:R-:W-:-:S03]  /*0120*/  ULEA UR4, UR5, UR4, 0x18 ;  /* 0x0000000405047291 */ /* 0x001fc6000f8ec0ff */
[----:B------:R-:W-:-:S03]  /*0130*/  UMOV UR5, 0x1 ;  /* 0x0000000100057882 */ /* 0x000fc60000000000 */
[----:B------:R-:W-:Y:S02]  /*0140*/  LEA R7, R8, UR4, 0x2 ;  /* 0x0000000408077c11 */ /* 0x000fe4000f8e10ff */
[----:B------:R-:W-:Y:S02]  /*0150*/  LEA R8, R9, UR4, 0x2 ;  /* 0x0000000409087c11 */ /* 0x000fe4000f8e10ff */
[----:B------:R-:W-:Y:S01]  /*0160*/  LEA R9, R3, 0x1, 0x1 ;  /* 0x0000000103097811 */ /* 0x000fe200078e08ff */
[----:B--2---:R0:W-:Y:S04]  /*0170*/  STS [R7], R10 ;  /* 0x0000000a07007388 */ /* 0x0041e80000000800 */
[----:B---3--:R0:W-:Y:S02]  /*0180*/  STS [R8], R13 ;  /* 0x0000000d08007388 */ /* 0x0081e40000000800 */
.L_x_5:
[----:B------:R-:W-:Y:S01]  /*0190*/  BAR.SYNC.DEFER_BLOCKING 0x0 ;  /* 0x0000000000007b1d */ /* 0x000fe20000010000 */
[----:B------:R-:W-:Y:S02]  /*01a0*/  ISETP.GE.U32.AND P0, PT, R3, R6, PT ;  /* 0x000000060300720c */ /* 0x000fe40003f06070 */
[----:B------:R-:W-:-:S03]  /*01b0*/  ISETP.GT.U32.AND P1, PT, R6, 0x1, PT ;  /* 0x000000010600780c */ /* 0x000fc60003f24070 */
[----:B------:R-:W-:Y:S08]  /*01c0*/  BSSY.RECONVERGENT B0, `(.L_x_3) ;  /* 0x000000e000007945 */ /* 0x000ff00003800200 */
[----:B-1----:R-:W-:Y:S05]  /*01d0*/  @P0 BRA `(.L_x_4) ;  /* 0x0000000000300947 */ /* 0x002fea0003800000 */
[----:B0-----:R-:W-:-:S04]  /*01e0*/  IMAD R10, R9, UR5, RZ ;  /* 0x00000005090a7c24 */ /* 0x001fc8000f8e02ff */
[C---:B------:R-:W-:Y:S02]  /*01f0*/  VIADD R11, R10.reuse, 0xffffffff ;  /* 0xffffffff0a0b7836 */ /* 0x040fe40000000000 */
[----:B------:R-:W-:Y:S02]  /*0200*/  VIADD R12, R10, UR5 ;  /* 0x000000050a0c7c36 */ /* 0x000fe40008000000 */
[C---:B------:R-:W-:Y:S01]  /*0210*/  VIADD R13, R11.reuse, UR5 ;  /* 0x000000050b0d7c36 */ /* 0x040fe20008000000 */
[----:B------:R-:W-:-:S04]  /*0220*/  LEA.HI.SX32 R10, R11, R10, 0x1b ;  /* 0x0000000a0b0a7211 */ /* 0x000fc800078fdaff */
[----:B------:R-:W-:Y:S02]  /*0230*/  LEA.HI.SX32 R12, R13, R12, 0x1b ;  /* 0x0000000c0d0c7211 */ /* 0x000fe400078fdaff */
[----:B------:R-:W-:Y:S02]  /*0240*/  LEA R10, R10, UR4, 0x2 ;  /* 0x000000040a0a7c11 */ /* 0x000fe4000f8e10ff */
[----:B------:R-:W-:-:S04]  /*0250*/  LEA R12, R12, UR4, 0x2 ;  /* 0x000000040c0c7c11 */ /* 0x000fc8000f8e10ff */
[----:B------:R-:W-:Y:S04]  /*0260*/  LDS R10, [R10+-0x4] ;  /* 0xfffffc000a0a7984 */ /* 0x000fe80000000800 */
[----:B------:R-:W0:Y:S02]  /*0270*/  LDS R11, [R12+-0x4] ;  /* 0xfffffc000c0b7984 */ /* 0x000e240000000800 */
[----:B0-----:R-:W-:-:S05]  /*0280*/  IMAD.IADD R11, R10, 0x1, R11 ;  /* 0x000000010a0b7824 */ /* 0x001fca00078e020b */
[----:B------:R1:W-:Y:S02]  /*0290*/  STS [R12+-0x4], R11 ;  /* 0xfffffc0b0c007388 */ /* 0x0003e40000000800 */
.L_x_4:
[----:B------:R-:W-:Y:S05]  /*02a0*/  BSYNC.RECONVERGENT B0 ;  /* 0x0000000000007941 */ /* 0x000fea0003800200 */
.L_x_3:
[----:B------:R-:W-:Y:S01]  /*02b0*/  USHF.L.U32 UR5, UR5, 0x1, URZ ;  /* 0x0000000105057899 */ /* 0x000fe200080006ff */
[----:B------:R-:W-:Y:S01]  /*02c0*/  SHF.R.U32.HI R6, RZ, 0x1, R6 ;  /* 0x00000001ff067819 */ /* 0x000fe20000011606 */
[----:B------:R-:W-:Y:S10]  /*02d0*/  @P1 BRA `(.L_x_5) ;  /* 0xfffffffc00ac1947 */ /* 0x000ff4000383ffff */
[----:B------:R-:W-:Y:S01]  /*02e0*/  BAR.SYNC.DEFER_BLOCKING 0x0 ;  /* 0x0000000000007b1d */ /* 0x000fe20000010000 */
[----:B------:R-:W-:-:S05]  /*02f0*/  ISETP.NE.AND P0, PT, R3, RZ, PT ;  /* 0x000000ff0300720c */ /* 0x000fca0003f05270 */
[----:B------:R-:W-:-:S08]  /*0300*/  UMOV UR6, 0x1 ;  /* 0x0000000100067882 */ /* 0x000fd00000000000 */
[----:B-1----:R-:W-:-:S05]  /*0310*/  @!P0 VIADD R11, R4, 0xffffffff ;  /* 0xffffffff040b8836 */ /* 0x002fca0000000000 */
[----:B------:R-:W-:-:S04]  /*0320*/  @!P0 LEA.HI R11, R11, R4, RZ, 0x1b ;  /* 0x000000040b0b8211 */ /* 0x000fc800078fd8ff */
[----:B------:R-:W-:Y:S02]  /*0330*/  @!P0 LEA R6, R11, UR4, 0x2 ;  /* 0x000000040b068c11 */ /* 0x000fe4000f8e10ff */
[----:B0-----:R-:W0:Y:S03]  /*0340*/  @!P0 LDC.64 R10, c[0x0][0x398] ;  /* 0x0000e600ff0a8b82 */ /* 0x001e260000000a00 */
[----:B------:R-:W1:Y:S04]  /*0350*/  @!P0 LDS R13, [R6+-0x4] ;  /* 0xfffffc00060d8984 */ /* 0x000e680000000800 */
[----:B------:R2:W-:Y:S01]  /*0360*/  @!P0 STS [R6+-0x4], RZ ;  /* 0xfffffcff06008388 */ /* 0x0005e20000000800 */
[----:B0-----:R-:W-:-:S05]  /*0370*/  @!P0 IMAD.WIDE.U32 R10, R5, 0x4, R10 ;  /* 0x00000004050a8825 */ /* 0x001fca00078e000a */
[----:B-1----:R2:W-:Y:S01]  /*0380*/  @!P0 STG.E desc[UR8][R10.64], R13 ;  /* 0x0000000d0a008986 */ /* 0x0025e2000c101908 */
[----:B------:R-:W-:Y:S06]  /*0390*/  BAR.SYNC.DEFER_BLOCKING 0x0 ;  /* 0x0000000000007b1d */ /* 0x000fec0000010000 */
.L_x_8:
[----:B------:R-:W-:Y:S01]  /*03a0*/  BAR.SYNC.DEFER_BLOCKING 0x0 ;  /* 0x0000000000007b1d */ /* 0x000fe20000010000 */
[----:B------:R-:W-:Y:S01]  /*03b0*/  ISETP.GE.U32.AND P0, PT, R3, UR6, PT ;  /* 0x0000000603007c0c */ /* 0x000fe2000bf06070 */
[----:B------:R-:W-:Y:S02]  /*03c0*/  ULEA.HI UR5, UR5, UR5, URZ, 0x1 ;  /* 0x0000000505057291 */ /* 0x000fe4000f8f08ff */
[----:B------:R-:W-:Y:S02]  /*03d0*/  USHF.L.U32 UR6, UR6, 0x1, URZ ;  /* 0x0000000106067899 */ /* 0x000fe400080006ff */
[----:B------:R-:W-:Y:S01]  /*03e0*/  USHF.R.S32.HI UR5, URZ, 0x1, UR5 ;  /* 0x00000001ff057899 */ /* 0x000fe20008011405 */
[----:B------:R-:W-:Y:S03]  /*03f0*/  BSSY.RECONVERGENT B0, `(.L_x_6) ;  /* 0x0000010000007945 */ /* 0x000fe60003800200 */
[----:B------:R-:W-:-:S04]  /*0400*/  ISETP.LE.U32.AND P1, PT, R4, UR6, PT ;  /* 0x0000000604007c0c */ /* 0x000fc8000bf23070 */
[----:B0-----:R-:W-:Y:S09]  /*0410*/  @P0 BRA `(.L_x_7) ;  /* 0x0000000000340947 */ /* 0x001ff20003800000 */
[----:B------:R-:W-:-:S04]  /*0420*/  IMAD R5, R9, UR5, RZ ;  /* 0x0000000509057c24 */ /* 0x000fc8000f8e02ff */
[C---:B--2---:R-:W-:Y:S02]  /*0430*/  VIADD R6, R5.reuse, 0xffffffff ;  /* 0xffffffff05067836 */ /* 0x044fe40000000000 */
[----:B------:R-:W-:Y:S02]  /*0440*/  VIADD R10, R5, UR5 ;  /* 0x00000005050a7c36 */ /* 0x000fe40008000000 */
[C---:B------:R-:W-:Y:S01]  /*0450*/  VIADD R11, R6.reuse, UR5 ;  /* 0x00000005060b7c36 */ /* 0x040fe20008000000 */
[----:B------:R-:W-:-:S04]  /*0460*/  LEA.HI.SX32 R5, R6, R5, 0x1b ;  /* 0x0000000506057211 */ /* 0x000fc800078fdaff */
[----:B------:R-:W-:Y:S02]  /*0470*/  LEA.HI.SX32 R10, R11, R10, 0x1b ;  /* 0x0000000a0b0a7211 */ /* 0x000fe400078fdaff */
[----:B------:R-:W-:Y:S02]  /*0480*/  LEA R5, R5, UR4, 0x2 ;  /* 0x0000000405057c11 */ /* 0x000fe4000f8e10ff */
[----:B------:R-:W-:-:S03]  /*0490*/  LEA R10, R10, UR4, 0x2 ;  /* 0x000000040a0a7c11 */ /* 0x000fc6000f8e10ff */
[----:B------:R-:W-:Y:S04]  /*04a0*/  LDS R6, [R5+-0x4] ;  /* 0xfffffc0005067984 */ /* 0x000fe80000000800 */
[----:B------:R-:W0:Y:S02]  /*04b0*/  LDS R11, [R10+-0x4] ;  /* 0xfffffc000a0b7984 */ /* 0x000e240000000800 */
[----:B0-----:R-:W-:Y:S02]  /*04c0*/  IMAD.IADD R13, R6, 0x1, R11 ;  /* 0x00000001060d7824 */ /* 0x001fe400078e020b */
[----:B------:R0:W-:Y:S04]  /*04d0*/  STS [R5+-0x4], R11 ;  /* 0xfffffc0b05007388 */ /* 0x0001e80000000800 */
[----:B------:R0:W-:Y:S02]  /*04e0*/  STS [R10+-0x4], R13 ;  /* 0xfffffc0d0a007388 */ /* 0x0001e40000000800 */
.L_x_7:
[----:B------:R-:W-:Y:S05]  /*04f0*/  BSYNC.RECONVERGENT B0 ;  /* 0x0000000000007941 */ /* 0x000fea0003800200 */
.L_x_6:
[----:B------:R-:W-:Y:S05]  /*0500*/  @!P1 BRA `(.L_x_8) ;  /* 0xfffffffc00a49947 */ /* 0x000fea000383ffff */
[----:B------:R-:W-:Y:S08]  /*0510*/  BAR.SYNC.DEFER_BLOCKING 0x0 ;  /* 0x0000000000007b1d */ /* 0x000ff00000010000 */
[----:B0-----:R-:W0:Y:S01]  /*0520*/  LDC.64 R4, c[0x0][0x388] ;  /* 0x0000e200ff047b82 */ /* 0x001e220000000a00 */
[----:B------:R-:W1:Y:S04]  /*0530*/  LDS R7, [R7] ;  /* 0x0000000007077984 */ /* 0x000e680000000800 */
[----:B------:R-:W3:Y:S01]  /*0540*/  LDS R9, [R8] ;  /* 0x0000000008097984 */ /* 0x000ee20000000800 */
[----:B0-----:R-:W-:-:S04]  /*0550*/  IMAD.WIDE.U32 R2, R2, 0x4, R4 ;  /* 0x0000000402027825 */ /* 0x001fc800078e0004 */
[----:B------:R-:W-:Y:S01]  /*0560*/  IMAD.WIDE.U32 R4, R0, 0x4, R4 ;  /* 0x0000000400047825 */ /* 0x000fe200078e0004 */
[----:B-1----:R-:W-:Y:S04]  /*0570*/  STG.E desc[UR8][R2.64], R7 ;  /* 0x0000000702007986 */ /* 0x002fe8000c101908 */
[----:B---3--:R-:W-:Y:S01]  /*0580*/  STG.E desc[UR8][R4.64], R9 ;  /* 0x0000000904007986 */ /* 0x008fe2000c101908 */
[----:B------:R-:W-:Y:S05]  /*0590*/  EXIT ;  /* 0x000000000000794d */ /* 0x000fea0003800000 */
.L_x_9:
        /* <DEDUP_REMOVED lines=14> */
.L_x_13:


//--------------------- .nv.shared._Z19fill_less_than_maskiPiS_i --------------------------
	.section	.nv.shared._Z19fill_less_than_maskiPiS_i,"aw",@nobits
	.sectionflags	@""
	.align	16
	.zero		1024


//--------------------- .nv.shared.reserved.0     --------------------------
	.section	.nv.shared.reserved.0,"aw",@nobits
	.weak		__nv_reservedSMEM_offset_0_alias
	.size		__nv_reservedSMEM_offset_0_alias, 0, 64
	.other		__nv_reservedSMEM_offset_0_alias,@"STO_CUDA_RESERVED_SHARED STV_DEFAULT"
__nv_reservedSMEM_offset_0_alias:
	.zero		0
	.zero		64


//--------------------- .nv.shared._Z7scatteriPiS_S_S_ --------------------------
	.section	.nv.shared._Z7scatteriPiS_S_S_,"aw",@nobits
	.sectionflags	@""
	.align	16
	.zero		1024


//--------------------- .nv.shared._Z17increment_indicesiPiS_ --------------------------
	.section	.nv.shared._Z17increment_indicesiPiS_,"aw",@nobits
	.sectionflags	@""
	.align	16
	.zero		1024


//--------------------- .nv.shared._Z24exclusive_scan_blockwiseiPiPKiS_ --------------------------
	.section	.nv.shared._Z24exclusive_scan_blockwiseiPiPKiS_,"aw",@nobits
	.sectionflags	@""
	.align	16
	.zero		1024


//--------------------- .nv.constant0._Z19fill_less_than_maskiPiS_i --------------------------
	.section	.nv.constant0._Z19fill_less_than_maskiPiS_i,"a",@progbits
	.sectionflags	@""
	.align	4
.nv.constant0._Z19fill_less_than_maskiPiS_i:
	.zero		924


//--------------------- .nv.constant0._Z7scatteriPiS_S_S_ --------------------------
	.section	.nv.constant0._Z7scatteriPiS_S_S_,"a",@progbits
	.sectionflags	@""
	.align	4
.nv.constant0._Z7scatteriPiS_S_S_:
	.zero		936


//--------------------- .nv.constant0._Z17increment_indicesiPiS_ --------------------------
	.section	.nv.constant0._Z17increment_indicesiPiS_,"a",@progbits
	.sectionflags	@""
	.align	4
.nv.constant0._Z17increment_indicesiPiS_:
	.zero		920


//--------------------- .nv.constant0._Z24exclusive_scan_blockwiseiPiPKiS_ --------------------------
	.section	.nv.constant0._Z24exclusive_scan_blockwiseiPiPKiS_,"a",@progbits
	.sectionflags	@""
	.align	4
.nv.constant0._Z24exclusive_scan_blockwiseiPiPKiS_:
	.zero		928


//--------------------- SYMBOLS --------------------------

	.type		.nv.reservedSmem.offset0,@object
	.size		.nv.reservedSmem.offset0,0x4
	.type		.nv.reservedSmem.cap,@object
	.size		.nv.reservedSmem.cap,0x4
